	.headerflags	@"EF_CUDA_TEXMODE_UNIFIED EF_CUDA_64BIT_ADDRESS EF_CUDA_ACCELERATORS EF_CUDA_SM90 EF_CUDA_VIRTUAL_SM(EF_CUDA_SM90)"
	.elftype	@"ET_EXEC"


//--------------------- .nv.info                  --------------------------
	.section	.nv.info,"",@"SHT_CUDA_INFO"
	.align	4


	//----- nvinfo : EIATTR_REGCOUNT
	.align		4
        /*0000*/ 	.byte	0x04, 0x2f
        /*0002*/ 	.short	(.L_1 - .L_0)
	.align		4
.L_0:
        /*0004*/ 	.word	index@(triton_per_fused__softmax_29)
        /*0008*/ 	.word	0x0000000e


	//----- nvinfo : EIATTR_MIN_STACK_SIZE
	.align		4
.L_1:
        /*000c*/ 	.byte	0x04, 0x12
        /*000e*/ 	.short	(.L_3 - .L_2)
	.align		4
.L_2:
        /*0010*/ 	.word	index@(triton_per_fused__softmax_29)
        /*0014*/ 	.word	0x00000000


	//----- nvinfo : EIATTR_FRAME_SIZE
	.align		4
.L_3:
        /*0018*/ 	.byte	0x04, 0x11
        /*001a*/ 	.short	(.L_5 - .L_4)
	.align		4
.L_4:
        /*001c*/ 	.word	index@(triton_per_fused__softmax_29)
        /*0020*/ 	.word	0x00000000


	//----- nvinfo : EIATTR_MIN_STACK_SIZE
	.align		4
.L_5:
        /*0024*/ 	.byte	0x04, 0x12
        /*0026*/ 	.short	(.L_7 - .L_6)
	.align		4
.L_6:
        /*0028*/ 	.word	index@(triton_per_fused__softmax_29)
        /*002c*/ 	.word	0x00000000
.L_7:


//--------------------- .nv.info.triton_per_fused__softmax_29 --------------------------
	.section	.nv.info.triton_per_fused__softmax_29,"",@"SHT_CUDA_INFO"
	.sectionflags	@""
	.align	4


	//----- nvinfo : EIATTR_CUDA_API_VERSION
	.align		4
        /*0000*/ 	.byte	0x04, 0x37
        /*0002*/ 	.short	(.L_9 - .L_8)
.L_8:
        /*0004*/ 	.word	0x0000007c


	//----- nvinfo : EIATTR_KPARAM_INFO
	.align		4
.L_9:
        /*0008*/ 	.byte	0x04, 0x17
        /*000a*/ 	.short	(.L_11 - .L_10)
.L_10:
        /*000c*/ 	.word	0x00000000
        /*0010*/ 	.short	0x0002
        /*0012*/ 	.short	0x000c
        /*0014*/ 	.byte	0x00, 0xf0, 0x11, 0x00


	//----- nvinfo : EIATTR_KPARAM_INFO
	.align		4
.L_11:
        /*0018*/ 	.byte	0x04, 0x17
        /*001a*/ 	.short	(.L_13 - .L_12)
.L_12:
        /*001c*/ 	.word	0x00000000
        /*0020*/ 	.short	0x0001
        /*0022*/ 	.short	0x0008
        /*0024*/ 	.byte	0x00, 0xf0, 0x11, 0x00


	//----- nvinfo : EIATTR_KPARAM_INFO
	.align		4
.L_13:
        /*0028*/ 	.byte	0x04, 0x17
        /*002a*/ 	.short	(.L_15 - .L_14)
.L_14:
        /*002c*/ 	.word	0x00000000
        /*0030*/ 	.short	0x0000
        /*0032*/ 	.short	0x0000
        /*0034*/ 	.byte	0x00, 0xf4, 0x21, 0x00


	//----- nvinfo : EIATTR_SPARSE_MMA_MASK
	.align		4
.L_15:
        /*0038*/ 	.byte	0x03, 0x50
        /*003a*/ 	.short	0x0000


	//----- nvinfo : EIATTR_MAXREG_COUNT
	.align		4
        /*003c*/ 	.byte	0x03, 0x1b
        /*003e*/ 	.short	0x00ff


	//----- nvinfo : EIATTR_COOP_GROUP_MASK_REGIDS
	.align		4
        /*0040*/ 	.byte	0x04, 0x29
        /*0042*/ 	.short	(.L_17 - .L_16)


	//   ....[0]....
.L_16:
        /*0044*/ 	.word	0xffffffff


	//   ....[1]....
        /*0048*/ 	.word	0xffffffff


	//   ....[2]....
        /*004c*/ 	.word	0xffffffff


	//   ....[3]....
        /*0050*/ 	.word	0xffffffff


	//   ....[4]....
        /*0054*/ 	.word	0xffffffff


	//   ....[5]....
        /*0058*/ 	.word	0xffffffff


	//   ....[6]....
        /*005c*/ 	.word	0xffffffff


	//   ....[7]....
        /*0060*/ 	.word	0xffffffff


	//----- nvinfo : EIATTR_COOP_GROUP_INSTR_OFFSETS
	.align		4
.L_17:
        /*0064*/ 	.byte	0x04, 0x28
        /*0066*/ 	.short	(.L_19 - .L_18)


	//   ....[0]....
.L_18:
        /*0068*/ 	.word	0x000000f0


	//   ....[1]....
        /*006c*/ 	.word	0x00000130


	//   ....[2]....
        /*0070*/ 	.word	0x00000170


	//   ....[3]....
        /*0074*/ 	.word	0x000001b0


	//   ....[4]....
        /*0078*/ 	.word	0x00000270


	//   ....[5]....
        /*007c*/ 	.word	0x000002a0


	//   ....[6]....
        /*0080*/ 	.word	0x000002c0


	//   ....[7]....
        /*0084*/ 	.word	0x000002e0


	//----- nvinfo : EIATTR_EXIT_INSTR_OFFSETS
	.align		4
.L_19:
        /*0088*/ 	.byte	0x04, 0x1c
        /*008a*/ 	.short	(.L_21 - .L_20)


	//   ....[0]....
.L_20:
        /*008c*/ 	.word	0x00000380


	//   ....[1]....
        /*0090*/ 	.word	0x000003a0


	//----- nvinfo : EIATTR_REQNTID
	.align		4
.L_21:
        /*0094*/ 	.byte	0x04, 0x10
        /*0096*/ 	.short	(.L_23 - .L_22)
.L_22:
        /*0098*/ 	.word	0x00000040
        /*009c*/ 	.word	0x00000001
        /*00a0*/ 	.word	0x00000001


	//----- nvinfo : EIATTR_CBANK_PARAM_SIZE
	.align		4
.L_23:
        /*00a4*/ 	.byte	0x03, 0x19
        /*00a6*/ 	.short	0x0010


	//----- nvinfo : EIATTR_PARAM_CBANK
	.align		4
        /*00a8*/ 	.byte	0x04, 0x0a
        /*00aa*/ 	.short	(.L_25 - .L_24)
	.align		4
.L_24:
        /*00ac*/ 	.word	index@(.nv.constant0.triton_per_fused__softmax_29)
        /*00b0*/ 	.short	0x0210
        /*00b2*/ 	.short	0x0010


	//----- nvinfo : EIATTR_SW_WAR
	.align		4
.L_25:
        /*00b4*/ 	.byte	0x04, 0x36
        /*00b6*/ 	.short	(.L_27 - .L_26)
.L_26:
        /*00b8*/ 	.word	0x00000008
.L_27:


//--------------------- .nv.callgraph             --------------------------
	.section	.nv.callgraph,"",@"SHT_CUDA_CALLGRAPH"
	.align	4
	.sectionentsize	8
	.align		4
        /*0000*/ 	.word	0x00000000
	.align		4
        /*0004*/ 	.word	0xffffffff
	.align		4
        /*0008*/ 	.word	0x00000000
	.align		4
        /*000c*/ 	.word	0xfffffffe
	.align		4
        /*0010*/ 	.word	0x00000000
	.align		4
        /*0014*/ 	.word	0xfffffffd
	.align		4
        /*0018*/ 	.word	0x00000000
	.align		4
        /*001c*/ 	.word	0xfffffffc


//--------------------- .text.triton_per_fused__softmax_29 --------------------------
	.section	.text.triton_per_fused__softmax_29,"ax",@progbits
	.align	128
        .global         triton_per_fused__softmax_29
        .type           triton_per_fused__softmax_29,@function
        .size           triton_per_fused__softmax_29,(.L_x_2 - triton_per_fused__softmax_29)
        .other          triton_per_fused__softmax_29,@"STO_CUDA_ENTRY STV_DEFAULT"
triton_per_fused__softmax_29:
.text.triton_per_fused__softmax_29:
[----:B------:R-:W0:Y:S02]  /*0000*/  LDC R1, c[0x0][0x28] ;  /* 0x00000a00ff017b82 */ /* 0x000e240000000800 */
[----:B------:R-:W1:Y:S01]  /*0010*/  S2R R11, SR_CTAID.X ;  /* 0x00000000000b7919 */ /* 0x000e620000002500 */
[----:B------:R-:W2:Y:S01]  /*0020*/  LDC.64 R2, c[0x0][0x210] ;  /* 0x00008400ff027b82 */ /* 0x000ea20000000a00 */
[----:B------:R-:W-:Y:S01]  /*0030*/  ULDC.64 UR4, c[0x0][0x208] ;  /* 0x0000820000047ab9 */ /* 0x000fe20000000a00 */
[----:B------:R-:W3:Y:S01]  /*0040*/  S2R R10, SR_TID.X ;  /* 0x00000000000a7919 */ /* 0x000ee20000002100 */
[----:B-1----:R-:W-:Y:S02]  /*0050*/  ISETP.GE.AND P0, PT, R11, 0x40, PT ;  /* 0x000000400b00780c */ /* 0x002fe40003f06270 */
[----:B---3--:R-:W-:-:S05]  /*0060*/  LOP3.LUT R0, R10, 0xf, RZ, 0xc0, !PT ;  /* 0x0000000f0a007812 */ /* 0x008fca00078ec0ff */
[----:B------:R-:W-:Y:S02]  /*0070*/  IMAD R5, R11, 0x10, R0 ;  /* 0x000000100b057824 */ /* 0x000fe400078e0200 */
[----:B------:R-:W-:Y:S02]  /*0080*/  IMAD.MOV.U32 R0, RZ, RZ, RZ ;  /* 0x000000ffff007224 */ /* 0x000fe400078e00ff */
[----:B--2---:R-:W-:Y:S02]  /*0090*/  IMAD.WIDE R2, R5, 0x4, R2 ;  /* 0x0000000405027825 */ /* 0x004fe400078e0202 */
[----:B------:R-:W-:Y:S05]  /*00a0*/  @P0 BRA `(.L_x_0) ;  /* 0x0000000000040947 */ /* 0x000fea0003800000 */
[----:B------:R1:W5:Y:S02]  /*00b0*/  LDG.E R0, desc[UR4][R2.64] ;  /* 0x0000000402007981 */ /* 0x000364000c1e1900 */
.L_x_0:
[----:B-----5:R-:W-:-:S04]  /*00c0*/  SEL R0, R0, RZ, !P0 ;  /* 0x000000ff00007207 */ /* 0x020fc80004000000 */
[----:B------:R-:W-:-:S04]  /*00d0*/  FSEL R5, R0, -INF , !P0 ;  /* 0xff80000000057808 */ /* 0x000fc80004000000 */
[C---:B------:R-:W-:Y:S01]  /*00e0*/  FSETP.NAN.AND P2, PT, R5.reuse, R5, PT ;  /* 0x000000050500720b */ /* 0x040fe20003f48000 */
[----:B------:R-:W2:Y:S02]  /*00f0*/  SHFL.BFLY PT, R4, R5, 0x8, 0x1f ;  /* 0x0d001f0005047f89 */ /* 0x000ea400000e0000 */
[----:B--2---:R-:W-:-:S13]  /*0100*/  FSETP.GT.AND P1, PT, R5, R4, PT ;  /* 0x000000040500720b */ /* 0x004fda0003f24000 */
[----:B------:R-:W-:-:S04]  /*0110*/  @!P1 FSEL R5, R5, R4, P2 ;  /* 0x0000000405059208 */ /* 0x000fc80001000000 */
        /* <DEDUP_REMOVED lines=11> */
[----:B------:R-:W-:-:S05]  /*01d0*/  @!P1 FSEL R5, R5, R4, P2 ;  /* 0x0000000405059208 */ /* 0x000fca0001000000 */
[----:B------:R-:W-:-:S04]  /*01e0*/  FADD R0, R0, -R5 ;  /* 0x8000000500007221 */ /* 0x000fc80000000000 */
[----:B------:R-:W-:-:S04]  /*01f0*/  FMUL R0, R0, 0.044194173067808151245 ;  /* 0x3d3504f300007820 */ /* 0x000fc80000400000 */
[----:B------:R-:W-:-:S05]  /*0200*/  FMUL R0, R0, 1.4426950216293334961 ;  /* 0x3fb8aa3b00007820 */ /* 0x000fca0000400000 */
[----:B------:R-:W-:-:S13]  /*0210*/  FSETP.GEU.AND P1, PT, R0, -126, PT ;  /* 0xc2fc00000000780b */ /* 0x000fda0003f2e000 */
[----:B------:R-:W-:-:S04]  /*0220*/  @!P1 FMUL R0, R0, 0.5 ;  /* 0x3f00000000009820 */ /* 0x000fc80000400000 */
[----:B------:R-:W2:Y:S02]  /*0230*/  MUFU.EX2 R4, R0 ;  /* 0x0000000000047308 */ /* 0x000ea40000000800 */
[----:B--2---:R-:W-:-:S05]  /*0240*/  @!P1 FMUL R4, R4, R4 ;  /* 0x0000000404049220 */ /* 0x004fca0000400000 */
[----:B------:R-:W-:Y:S02]  /*0250*/  FSEL R5, R4, RZ, !P0 ;  /* 0x000000ff04057208 */ /* 0x000fe40004000000 */
[----:B------:R-:W-:-:S03]  /*0260*/  LOP3.LUT P0, RZ, R10, 0x30, RZ, 0xc0, !PT ;  /* 0x000000300aff7812 */ /* 0x000fc6000780c0ff */
[----:B------:R-:W2:Y:S01]  /*0270*/  SHFL.BFLY PT, R6, R5, 0x8, 0x1f ;  /* 0x0d001f0005067f89 */ /* 0x000ea200000e0000 */
[----:B------:R-:W-:Y:S01]  /*0280*/  ISETP.LT.AND P0, PT, R11, 0x40, !P0 ;  /* 0x000000400b00780c */ /* 0x000fe20004701270 */
[----:B--2---:R-:W-:-:S05]  /*0290*/  FADD R6, R5, R6 ;  /* 0x0000000605067221 */ /* 0x004fca0000000000 */
[----:B------:R-:W2:Y:S02]  /*02a0*/  SHFL.BFLY PT, R7, R6, 0x4, 0x1f ;  /* 0x0c801f0006077f89 */ /* 0x000ea400000e0000 */
[----:B--2---:R-:W-:-:S05]  /*02b0*/  FADD R7, R6, R7 ;  /* 0x0000000706077221 */ /* 0x004fca0000000000 */
[----:B------:R-:W2:Y:S02]  /*02c0*/  SHFL.BFLY PT, R8, R7, 0x2, 0x1f ;  /* 0x0c401f0007087f89 */ /* 0x000ea400000e0000 */
[----:B--2---:R-:W-:-:S05]  /*02d0*/  FADD R8, R7, R8 ;  /* 0x0000000807087221 */ /* 0x004fca0000000000 */
[----:B------:R-:W2:Y:S02]  /*02e0*/  SHFL.BFLY PT, R9, R8, 0x1, 0x1f ;  /* 0x0c201f0008097f89 */ /* 0x000ea400000e0000 */
[----:B--2---:R-:W-:-:S05]  /*02f0*/  FADD R9, R8, R9 ;  /* 0x0000000908097221 */ /* 0x004fca0000000000 */
[C---:B------:R-:W-:Y:S02]  /*0300*/  FSETP.GT.AND P2, PT, |R9|.reuse, 8.50705917302346158658e+37, PT ;  /* 0x7e8000000900780b */ /* 0x040fe40003f44200 */
[----:B------:R-:W-:-:S11]  /*0310*/  FSETP.GEU.AND P1, PT, |R9|, 1.175494350822287508e-38, PT ;  /* 0x008000000900780b */ /* 0x000fd60003f2e200 */
[----:B------:R-:W-:Y:S01]  /*0320*/  @P2 FMUL R9, R9, 0.25 ;  /* 0x3e80000009092820 */ /* 0x000fe20000400000 */
[----:B------:R-:W-:-:S03]  /*0330*/  @P2 FMUL R4, R4, 0.25 ;  /* 0x3e80000004042820 */ /* 0x000fc60000400000 */
[----:B------:R-:W-:Y:S01]  /*0340*/  @!P1 FMUL R9, R9, 16777216 ;  /* 0x4b80000009099820 */ /* 0x000fe20000400000 */
[----:B------:R-:W-:-:S05]  /*0350*/  @!P1 FMUL R4, R4, 16777216 ;  /* 0x4b80000004049820 */ /* 0x000fca0000400000 */
[----:B------:R-:W2:Y:S02]  /*0360*/  MUFU.RCP R9, R9 ;  /* 0x0000000900097308 */ /* 0x000ea40000001000 */
[----:B--2---:R-:W-:Y:S01]  /*0370*/  FMUL R5, R9, R4 ;  /* 0x0000000409057220 */ /* 0x004fe20000400000 */
[----:B------:R-:W-:Y:S06]  /*0380*/  @!P0 EXIT ;  /* 0x000000000000894d */ /* 0x000fec0003800000 */
[----:B------:R-:W-:Y:S01]  /*0390*/  STG.E desc[UR4][R2.64], R5 ;  /* 0x0000000502007986 */ /* 0x000fe2000c101904 */
[----:B------:R-:W-:Y:S05]  /*03a0*/  EXIT ;  /* 0x000000000000794d */ /* 0x000fea0003800000 */
.L_x_1:
[----:B------:R-:W-:-:S00]  /*03b0*/  BRA `(.L_x_1) ;  /* 0xfffffffc00fc7947 */ /* 0x000fc0000383ffff */
[----:B------:R-:W-:-:S00]  /*03c0*/  NOP ;  /* 0x0000000000007918 */ /* 0x000fc00000000000 */
        /* <DEDUP_REMOVED lines=11> */
.L_x_2:


//--------------------- .nv.constant0.triton_per_fused__softmax_29 --------------------------
	.section	.nv.constant0.triton_per_fused__softmax_29,"a",@progbits
	.sectionflags	@""
	.align	4
.nv.constant0.triton_per_fused__softmax_29:
	.zero		544
